//
// Generated by NVIDIA NVVM Compiler
//
// Compiler Build ID: CL-36424714
// Cuda compilation tools, release 13.0, V13.0.88
// Based on NVVM 20.0.0
//

.version 9.0
.target sm_100
.address_size 64

	// .globl	_Z16kogge_stone_scanPiS_
// _ZZ16kogge_stone_scanPiS_E4temp has been demoted

.visible .entry _Z16kogge_stone_scanPiS_(
	.param .u64 .ptr .align 1 _Z16kogge_stone_scanPiS__param_0,
	.param .u64 .ptr .align 1 _Z16kogge_stone_scanPiS__param_1
)
{
	.reg .pred 	%p<5>;
	.reg .b32 	%r<27>;
	.reg .b64 	%rd<9>;
	// demoted variable
	.shared .align 4 .b8 _ZZ16kogge_stone_scanPiS_E4temp[32];
	ld.param.u64 	%rd2, [_Z16kogge_stone_scanPiS__param_0];
	ld.param.u64 	%rd1, [_Z16kogge_stone_scanPiS__param_1];
	cvta.to.global.u64 	%rd3, %rd2;
	mov.u32 	%r1, %tid.x;
	mul.wide.u32 	%rd4, %r1, 4;
	add.s64 	%rd5, %rd3, %rd4;
	ld.global.u32 	%r10, [%rd5];
	shl.b32 	%r11, %r1, 2;
	mov.u32 	%r12, _ZZ16kogge_stone_scanPiS_E4temp;
	add.s32 	%r2, %r12, %r11;
	st.shared.u32 	[%r2], %r10;
	bar.sync 	0;
	setp.eq.s32 	%p1, %r1, 0;
	mov.b32 	%r24, 0;
	@%p1 bra 	$L__BB0_2;
	ld.shared.u32 	%r24, [%r2+-4];
$L__BB0_2:
	bar.sync 	0;
	ld.shared.u32 	%r14, [%r2];
	add.s32 	%r15, %r14, %r24;
	st.shared.u32 	[%r2], %r15;
	bar.sync 	0;
	setp.lt.u32 	%p2, %r1, 2;
	mov.b32 	%r25, 0;
	@%p2 bra 	$L__BB0_4;
	ld.shared.u32 	%r25, [%r2+-8];
$L__BB0_4:
	bar.sync 	0;
	ld.shared.u32 	%r17, [%r2];
	add.s32 	%r18, %r17, %r25;
	st.shared.u32 	[%r2], %r18;
	bar.sync 	0;
	setp.lt.u32 	%p3, %r1, 4;
	mov.b32 	%r26, 0;
	@%p3 bra 	$L__BB0_6;
	ld.shared.u32 	%r26, [%r2+-16];
$L__BB0_6:
	setp.ne.s32 	%p4, %r1, 0;
	bar.sync 	0;
	ld.shared.u32 	%r19, [%r2];
	add.s32 	%r20, %r19, %r26;
	st.shared.u32 	[%r2], %r20;
	bar.sync 	0;
	@%p4 bra 	$L__BB0_8;
	mov.b32 	%r22, 0;
	st.shared.u32 	[_ZZ16kogge_stone_scanPiS_E4temp], %r22;
	bra.uni 	$L__BB0_9;
$L__BB0_8:
	ld.shared.u32 	%r21, [%r2+-4];
	st.shared.u32 	[%r2], %r21;
$L__BB0_9:
	cvta.to.global.u64 	%rd6, %rd1;
	bar.sync 	0;
	ld.shared.u32 	%r23, [%r2];
	add.s64 	%rd8, %rd6, %rd4;
	st.global.u32 	[%rd8], %r23;
	ret;

}


// ===== COMPILED SASS (sm_100) =====

	.target	sm_100

	.elftype	@"ET_EXEC"


//--------------------- .note.nv.tkinfo           --------------------------
	.section	.note.nv.tkinfo,"",@"SHT_NOTE"
	.sectionflags	@"SHF_NOTE_NV_TKINFO"
	.tkinfo
        /*0018*/ 	.word	0x00000002
        /*0030*/ 	.string	""
        /*0030*/ 	.string	"ptxas"
        /*0030*/ 	.string	"Cuda compilation tools, release 13.0, V13.0.88"
        /*0030*/ 	.string	"Build cuda_13.0.r13.0/compiler.36424714_0"
        /*0030*/ 	.string	"-arch sm_100 -m 64 "



//--------------------- .note.nv.cuinfo           --------------------------
	.section	.note.nv.cuinfo,"",@"SHT_NOTE"
	.sectionflags	@"SHF_NOTE_NV_CUINFO"
        /*0018*/ 	.short	0x0002
        /*001a*/ 	.short	0x0064
        /*001c*/ 	.short	0x0082
	.zero		2


//--------------------- .nv.info                  --------------------------
	.section	.nv.info,"",@"SHT_CUDA_INFO"
	.align	4


	//----- nvinfo : EIATTR_REGCOUNT
	.align		4
        /*0000*/ 	.byte	0x04, 0x2f
        /*0002*/ 	.short	(.L_1 - .L_0)
	.align		4
.L_0:
        /*0004*/ 	.word	index@(_Z16kogge_stone_scanPiS_)
        /*0008*/ 	.word	0x0000000c


	//----- nvinfo : EIATTR_FRAME_SIZE
	.align		4
.L_1:
        /*000c*/ 	.byte	0x04, 0x11
        /*000e*/ 	.short	(.L_3 - .L_2)
	.align		4
.L_2:
        /*0010*/ 	.word	index@(_Z16kogge_stone_scanPiS_)
        /*0014*/ 	.word	0x00000000


	//----- nvinfo : EIATTR_MIN_STACK_SIZE
	.align		4
.L_3:
        /*0018*/ 	.byte	0x04, 0x12
        /*001a*/ 	.short	(.L_5 - .L_4)
	.align		4
.L_4:
        /*001c*/ 	.word	index@(_Z16kogge_stone_scanPiS_)
        /*0020*/ 	.word	0x00000000
.L_5:


//--------------------- .nv.compat                --------------------------
	.section	.nv.compat,"",@"SHT_CUDA_COMPAT_INFO"
	.align	4
        /*0000*/ 	.byte	0x02, 0x09, 0x00, 0x00, 0x02, 0x02, 0x01, 0x00, 0x02, 0x05, 0x05, 0x00, 0x03, 0x07, 0x01, 0x01
        /*0010*/ 	.byte	0x02, 0x03, 0x00, 0x00, 0x02, 0x06, 0x01, 0x00, 0x04, 0x0b, 0x08, 0x00, 0x09, 0x00, 0x00, 0x00
        /*0020*/ 	.byte	0x00, 0x00, 0x00, 0x00


//--------------------- .nv.info._Z16kogge_stone_scanPiS_ --------------------------
	.section	.nv.info._Z16kogge_stone_scanPiS_,"",@"SHT_CUDA_INFO"
	.sectionflags	@""
	.align	4


	//----- nvinfo : EIATTR_CUDA_API_VERSION
	.align		4
        /*0000*/ 	.byte	0x04, 0x37
        /*0002*/ 	.short	(.L_7 - .L_6)
.L_6:
        /*0004*/ 	.word	0x00000082


	//----- nvinfo : EIATTR_KPARAM_INFO
	.align		4
.L_7:
        /*0008*/ 	.byte	0x04, 0x17
        /*000a*/ 	.short	(.L_9 - .L_8)
.L_8:
        /*000c*/ 	.word	0x00000000
        /*0010*/ 	.short	0x0001
        /*0012*/ 	.short	0x0008
        /*0014*/ 	.byte	0x00, 0xf5, 0x21, 0x00


	//----- nvinfo : EIATTR_KPARAM_INFO
	.align		4
.L_9:
        /*0018*/ 	.byte	0x04, 0x17
        /*001a*/ 	.short	(.L_11 - .L_10)
.L_10:
        /*001c*/ 	.word	0x00000000
        /*0020*/ 	.short	0x0000
        /*0022*/ 	.short	0x0000
        /*0024*/ 	.byte	0x00, 0xf5, 0x21, 0x00


	//----- nvinfo : EIATTR_SPARSE_MMA_MASK
	.align		4
.L_11:
        /*0028*/ 	.byte	0x03, 0x50
        /*002a*/ 	.short	0x0000


	//----- nvinfo : EIATTR_MAXREG_COUNT
	.align		4
        /*002c*/ 	.byte	0x03, 0x1b
        /*002e*/ 	.short	0x00ff


	//----- nvinfo : EIATTR_NUM_BARRIERS
	.align		4
        /*0030*/ 	.byte	0x02, 0x4c
        /*0032*/ 	.byte	0x01
	.zero		1


	//----- nvinfo : EIATTR_MERCURY_ISA_VERSION
	.align		4
        /*0034*/ 	.byte	0x03, 0x5f
        /*0036*/ 	.short	0x0101


	//----- nvinfo : EIATTR_VRC_CTA_INIT_COUNT
	.align		4
        /*0038*/ 	.byte	0x02, 0x4a
	.zero		1
	.zero		1


	//----- nvinfo : EIATTR_EXIT_INSTR_OFFSETS
	.align		4
        /*003c*/ 	.byte	0x04, 0x1c
        /*003e*/ 	.short	(.L_13 - .L_12)


	//   ....[0]....
.L_12:
        /*0040*/ 	.word	0x000002d0


	//----- nvinfo : EIATTR_CBANK_PARAM_SIZE
	.align		4
.L_13:
        /*0044*/ 	.byte	0x03, 0x19
        /*0046*/ 	.short	0x0010


	//----- nvinfo : EIATTR_PARAM_CBANK
	.align		4
        /*0048*/ 	.byte	0x04, 0x0a
        /*004a*/ 	.short	(.L_15 - .L_14)
	.align		4
.L_14:
        /*004c*/ 	.word	index@(.nv.constant0._Z16kogge_stone_scanPiS_)
        /*0050*/ 	.short	0x0380
        /*0052*/ 	.short	0x0010


	//----- nvinfo : EIATTR_SW_WAR
	.align		4
.L_15:
        /*0054*/ 	.byte	0x04, 0x36
        /*0056*/ 	.short	(.L_17 - .L_16)
.L_16:
        /*0058*/ 	.word	0x00000008
.L_17:


//--------------------- .nv.callgraph             --------------------------
	.section	.nv.callgraph,"",@"SHT_CUDA_CALLGRAPH"
	.align	4
	.sectionentsize	8
	.align		4
        /*0000*/ 	.word	0x00000000
	.align		4
        /*0004*/ 	.word	0xffffffff
	.align		4
        /*0008*/ 	.word	0x00000000
	.align		4
        /*000c*/ 	.word	0xfffffffe
	.align		4
        /*0010*/ 	.word	0x00000000
	.align		4
        /*0014*/ 	.word	0xfffffffd
	.align		4
        /*0018*/ 	.word	0x00000000
	.align		4
        /*001c*/ 	.word	0xfffffffc


//--------------------- .text._Z16kogge_stone_scanPiS_ --------------------------
	.section	.text._Z16kogge_stone_scanPiS_,"ax",@progbits
	.align	128
        .global         _Z16kogge_stone_scanPiS_
        .type           _Z16kogge_stone_scanPiS_,@function
        .size           _Z16kogge_stone_scanPiS_,(.L_x_1 - _Z16kogge_stone_scanPiS_)
        .other          _Z16kogge_stone_scanPiS_,@"STO_CUDA_ENTRY STV_DEFAULT"
_Z16kogge_stone_scanPiS_:
.text._Z16kogge_stone_scanPiS_:
[----:B------:R-:W-:Y:S01]  /*0000*/  LDC R1, c[0x0][0x37c] ;  /* 0x0000df00ff017b82 */ /* 0x000fe20000000800 */
[----:B------:R-:W0:Y:S07]  /*0010*/  S2R R9, SR_TID.X ;  /* 0x0000000000097919 */ /* 0x000e2e0000002100 */
[----:B------:R-:W0:Y:S01]  /*0020*/  LDC.64 R2, c[0x0][0x380] ;  /* 0x0000e000ff027b82 */ /* 0x000e220000000a00 */
[----:B------:R-:W1:Y:S01]  /*0030*/  LDCU.64 UR6, c[0x0][0x358] ;  /* 0x00006b00ff0677ac */ /* 0x000e620008000a00 */
[----:B0-----:R-:W-:-:S06]  /*0040*/  IMAD.WIDE.U32 R2, R9, 0x4, R2 ;  /* 0x0000000409027825 */ /* 0x001fcc00078e0002 */
[----:B-1----:R-:W2:Y:S01]  /*0050*/  LDG.E R2, desc[UR6][R2.64] ;  /* 0x0000000602027981 */ /* 0x002ea2000c1e1900 */
[----:B------:R-:W0:Y:S01]  /*0060*/  S2UR UR5, SR_CgaCtaId ;  /* 0x00000000000579c3 */ /* 0x000e220000008800 */
[----:B------:R-:W-:Y:S01]  /*0070*/  UMOV UR4, 0x400 ;  /* 0x0000040000047882 */ /* 0x000fe20000000000 */
[----:B------:R-:W-:Y:S01]  /*0080*/  ISETP.NE.AND P0, PT, R9, RZ, PT ;  /* 0x000000ff0900720c */ /* 0x000fe20003f05270 */
[----:B------:R-:W-:Y:S01]  /*0090*/  IMAD.MOV.U32 R0, RZ, RZ, RZ ;  /* 0x000000ffff007224 */ /* 0x000fe200078e00ff */
[----:B0-----:R-:W-:-:S06]  /*00a0*/  ULEA UR4, UR5, UR4, 0x18 ;  /* 0x0000000405047291 */ /* 0x001fcc000f8ec0ff */
[----:B------:R-:W-:-:S05]  /*00b0*/  LEA R5, R9, UR4, 0x2 ;  /* 0x0000000409057c11 */ /* 0x000fca000f8e10ff */
[----:B--2---:R-:W-:Y:S01]  /*00c0*/  STS [R5], R2 ;  /* 0x0000000205007388 */ /* 0x004fe20000000800 */
[----:B------:R-:W-:Y:S06]  /*00d0*/  BAR.SYNC.DEFER_BLOCKING 0x0 ;  /* 0x0000000000007b1d */ /* 0x000fec0000010000 */
[----:B------:R-:W-:Y:S02]  /*00e0*/  @P0 LDS R0, [R5+-0x4] ;  /* 0xfffffc0005000984 */ /* 0x000fe40000000800 */
[----:B------:R-:W-:Y:S01]  /*00f0*/  BAR.SYNC.DEFER_BLOCKING 0x0 ;  /* 0x0000000000007b1d */ /* 0x000fe20000010000 */
[----:B------:R-:W-:-:S05]  /*0100*/  ISETP.GE.U32.AND P0, PT, R9, 0x2, PT ;  /* 0x000000020900780c */ /* 0x000fca0003f06070 */
[----:B------:R-:W0:Y:S02]  /*0110*/  LDS R3, [R5] ;  /* 0x0000000005037984 */ /* 0x000e240000000800 */
[----:B0-----:R-:W-:Y:S02]  /*0120*/  IMAD.IADD R0, R3, 0x1, R0 ;  /* 0x0000000103007824 */ /* 0x001fe400078e0200 */
[----:B------:R-:W-:-:S03]  /*0130*/  HFMA2 R3, -RZ, RZ, 0, 0 ;  /* 0x00000000ff037431 */ /* 0x000fc600000001ff */
[----:B------:R-:W-:Y:S01]  /*0140*/  STS [R5], R0 ;  /* 0x0000000005007388 */ /* 0x000fe20000000800 */
[----:B------:R-:W-:Y:S06]  /*0150*/  BAR.SYNC.DEFER_BLOCKING 0x0 ;  /* 0x0000000000007b1d */ /* 0x000fec0000010000 */
[----:B------:R-:W-:Y:S02]  /*0160*/  @P0 LDS R3, [R5+-0x8] ;  /* 0xfffff80005030984 */ /* 0x000fe40000000800 */
[----:B------:R-:W-:Y:S01]  /*0170*/  BAR.SYNC.DEFER_BLOCKING 0x0 ;  /* 0x0000000000007b1d */ /* 0x000fe20000010000 */
[----:B------:R-:W-:-:S05]  /*0180*/  ISETP.GE.U32.AND P0, PT, R9, 0x4, PT ;  /* 0x000000040900780c */ /* 0x000fca0003f06070 */
[----:B------:R-:W0:Y:S02]  /*0190*/  LDS R2, [R5] ;  /* 0x0000000005027984 */ /* 0x000e240000000800 */
[----:B0-----:R-:W-:Y:S01]  /*01a0*/  IMAD.IADD R2, R2, 0x1, R3 ;  /* 0x0000000102027824 */ /* 0x001fe200078e0203 */
[----:B------:R-:W-:-:S04]  /*01b0*/  MOV R3, RZ ;  /* 0x000000ff00037202 */ /* 0x000fc80000000f00 */
[----:B------:R-:W-:Y:S01]  /*01c0*/  STS [R5], R2 ;  /* 0x0000000205007388 */ /* 0x000fe20000000800 */
[----:B------:R-:W-:Y:S06]  /*01d0*/  BAR.SYNC.DEFER_BLOCKING 0x0 ;  /* 0x0000000000007b1d */ /* 0x000fec0000010000 */
[----:B------:R-:W-:Y:S02]  /*01e0*/  @P0 LDS R3, [R5+-0x10] ;  /* 0xfffff00005030984 */ /* 0x000fe40000000800 */
[----:B------:R-:W-:Y:S01]  /*01f0*/  BAR.SYNC.DEFER_BLOCKING 0x0 ;  /* 0x0000000000007b1d */ /* 0x000fe20000010000 */
[----:B------:R-:W-:-:S05]  /*0200*/  ISETP.NE.AND P0, PT, R9, RZ, PT ;  /* 0x000000ff0900720c */ /* 0x000fca0003f05270 */
[----:B------:R-:W0:Y:S02]  /*0210*/  LDS R0, [R5] ;  /* 0x0000000005007984 */ /* 0x000e240000000800 */
[----:B0-----:R-:W-:Y:S02]  /*0220*/  IMAD.IADD R0, R0, 0x1, R3 ;  /* 0x0000000100007824 */ /* 0x001fe400078e0203 */
[----:B------:R-:W0:Y:S03]  /*0230*/  LDC.64 R2, c[0x0][0x388] ;  /* 0x0000e200ff027b82 */ /* 0x000e260000000a00 */
[----:B------:R-:W-:Y:S05]  /*0240*/  STS [R5], R0 ;  /* 0x0000000005007388 */ /* 0x000fea0000000800 */
[----:B------:R-:W-:Y:S01]  /*0250*/  BAR.SYNC.DEFER_BLOCKING 0x0 ;  /* 0x0000000000007b1d */ /* 0x000fe20000010000 */
[----:B0-----:R-:W-:-:S05]  /*0260*/  IMAD.WIDE.U32 R2, R9, 0x4, R2 ;  /* 0x0000000409027825 */ /* 0x001fca00078e0002 */
[----:B------:R-:W-:Y:S04]  /*0270*/  @!P0 STS [UR4], RZ ;  /* 0x000000ffff008988 */ /* 0x000fe80008000804 */
[----:B------:R-:W0:Y:S04]  /*0280*/  @P0 LDS R4, [R5+-0x4] ;  /* 0xfffffc0005040984 */ /* 0x000e280000000800 */
[----:B0-----:R-:W-:Y:S01]  /*0290*/  @P0 STS [R5], R4 ;  /* 0x0000000405000388 */ /* 0x001fe20000000800 */
[----:B------:R-:W-:Y:S06]  /*02a0*/  BAR.SYNC.DEFER_BLOCKING 0x0 ;  /* 0x0000000000007b1d */ /* 0x000fec0000010000 */
[----:B------:R-:W0:Y:S04]  /*02b0*/  LDS R7, [R5] ;  /* 0x0000000005077984 */ /* 0x000e280000000800 */
[----:B0-----:R-:W-:Y:S01]  /*02c0*/  STG.E desc[UR6][R2.64], R7 ;  /* 0x0000000702007986 */ /* 0x001fe2000c101906 */
[----:B------:R-:W-:Y:S05]  /*02d0*/  EXIT ;  /* 0x000000000000794d */ /* 0x000fea0003800000 */
.L_x_0:
[----:B------:R-:W-:-:S00]  /*02e0*/  BRA `(.L_x_0) ;  /* 0xfffffffc00fc7947 */ /* 0x000fc0000383ffff */
[----:B------:R-:W-:-:S00]  /*02f0*/  NOP ;  /* 0x0000000000007918 */ /* 0x000fc00000000000 */
        /* <DEDUP_REMOVED lines=8> */
.L_x_1:


//--------------------- .nv.shared._Z16kogge_stone_scanPiS_ --------------------------
	.section	.nv.shared._Z16kogge_stone_scanPiS_,"aw",@nobits
	.sectionflags	@""
	.align	4
.nv.shared._Z16kogge_stone_scanPiS_:
	.zero		1056


//--------------------- .nv.shared.reserved.0     --------------------------
	.section	.nv.shared.reserved.0,"aw",@nobits
	.weak		__nv_reservedSMEM_offset_0_alias
	.size		__nv_reservedSMEM_offset_0_alias, 0, 64
	.other		__nv_reservedSMEM_offset_0_alias,@"STO_CUDA_RESERVED_SHARED STV_DEFAULT"
__nv_reservedSMEM_offset_0_alias:
	.zero		0
	.zero		64


//--------------------- .nv.constant0._Z16kogge_stone_scanPiS_ --------------------------
	.section	.nv.constant0._Z16kogge_stone_scanPiS_,"a",@progbits
	.sectionflags	@""
	.align	4
.nv.constant0._Z16kogge_stone_scanPiS_:
	.zero		912


//--------------------- SYMBOLS --------------------------

	.type		.nv.reservedSmem.offset0,@object
	.size		.nv.reservedSmem.offset0,0x4
	.type		.nv.reservedSmem.cap,@object
	.size		.nv.reservedSmem.cap,0x4
